//
// Generated by NVIDIA NVVM Compiler
//
// Compiler Build ID: CL-36424714
// Cuda compilation tools, release 13.0, V13.0.88
// Based on NVVM 20.0.0
//

.version 9.0
.target sm_100
.address_size 64

	// .globl	_Z11k_coalescedPKiPii

.visible .entry _Z11k_coalescedPKiPii(
	.param .u64 .ptr .align 1 _Z11k_coalescedPKiPii_param_0,
	.param .u64 .ptr .align 1 _Z11k_coalescedPKiPii_param_1,
	.param .u32 _Z11k_coalescedPKiPii_param_2
)
{
	.reg .pred 	%p<2>;
	.reg .b32 	%r<8>;
	.reg .b64 	%rd<8>;

	ld.param.u64 	%rd1, [_Z11k_coalescedPKiPii_param_0];
	ld.param.u64 	%rd2, [_Z11k_coalescedPKiPii_param_1];
	ld.param.u32 	%r2, [_Z11k_coalescedPKiPii_param_2];
	mov.u32 	%r3, %ctaid.x;
	mov.u32 	%r4, %ntid.x;
	mov.u32 	%r5, %tid.x;
	mad.lo.s32 	%r1, %r3, %r4, %r5;
	setp.ge.s32 	%p1, %r1, %r2;
	@%p1 bra 	$L__BB0_2;
	cvta.to.global.u64 	%rd3, %rd1;
	cvta.to.global.u64 	%rd4, %rd2;
	mul.wide.s32 	%rd5, %r1, 4;
	add.s64 	%rd6, %rd3, %rd5;
	ld.global.nc.u32 	%r6, [%rd6];
	shl.b32 	%r7, %r6, 1;
	add.s64 	%rd7, %rd4, %rd5;
	st.global.u32 	[%rd7], %r7;
$L__BB0_2:
	ret;

}
	// .globl	_Z14k_strided_readPKiPiii
.visible .entry _Z14k_strided_readPKiPiii(
	.param .u64 .ptr .align 1 _Z14k_strided_readPKiPiii_param_0,
	.param .u64 .ptr .align 1 _Z14k_strided_readPKiPiii_param_1,
	.param .u32 _Z14k_strided_readPKiPiii_param_2,
	.param .u32 _Z14k_strided_readPKiPiii_param_3
)
{
	.reg .pred 	%p<2>;
	.reg .b32 	%r<11>;
	.reg .b64 	%rd<9>;

	ld.param.u64 	%rd1, [_Z14k_strided_readPKiPiii_param_0];
	ld.param.u64 	%rd2, [_Z14k_strided_readPKiPiii_param_1];
	ld.param.u32 	%r2, [_Z14k_strided_readPKiPiii_param_2];
	ld.param.u32 	%r3, [_Z14k_strided_readPKiPiii_param_3];
	mov.u32 	%r4, %ctaid.x;
	mov.u32 	%r5, %ntid.x;
	mov.u32 	%r6, %tid.x;
	mad.lo.s32 	%r1, %r4, %r5, %r6;
	setp.ge.s32 	%p1, %r1, %r2;
	@%p1 bra 	$L__BB1_2;
	cvta.to.global.u64 	%rd3, %rd1;
	cvta.to.global.u64 	%rd4, %rd2;
	mul.lo.s32 	%r7, %r3, %r1;
	rem.s32 	%r8, %r7, %r2;
	mul.wide.s32 	%rd5, %r8, 4;
	add.s64 	%rd6, %rd3, %rd5;
	ld.global.nc.u32 	%r9, [%rd6];
	shl.b32 	%r10, %r9, 1;
	mul.wide.s32 	%rd7, %r1, 4;
	add.s64 	%rd8, %rd4, %rd7;
	st.global.u32 	[%rd8], %r10;
$L__BB1_2:
	ret;

}
	// .globl	_Z15k_indirect_readPKiS0_Pii
.visible .entry _Z15k_indirect_readPKiS0_Pii(
	.param .u64 .ptr .align 1 _Z15k_indirect_readPKiS0_Pii_param_0,
	.param .u64 .ptr .align 1 _Z15k_indirect_readPKiS0_Pii_param_1,
	.param .u64 .ptr .align 1 _Z15k_indirect_readPKiS0_Pii_param_2,
	.param .u32 _Z15k_indirect_readPKiS0_Pii_param_3
)
{
	.reg .pred 	%p<2>;
	.reg .b32 	%r<9>;
	.reg .b64 	%rd<12>;

	ld.param.u64 	%rd1, [_Z15k_indirect_readPKiS0_Pii_param_0];
	ld.param.u64 	%rd2, [_Z15k_indirect_readPKiS0_Pii_param_1];
	ld.param.u64 	%rd3, [_Z15k_indirect_readPKiS0_Pii_param_2];
	ld.param.u32 	%r2, [_Z15k_indirect_readPKiS0_Pii_param_3];
	mov.u32 	%r3, %ctaid.x;
	mov.u32 	%r4, %ntid.x;
	mov.u32 	%r5, %tid.x;
	mad.lo.s32 	%r1, %r3, %r4, %r5;
	setp.ge.s32 	%p1, %r1, %r2;
	@%p1 bra 	$L__BB2_2;
	cvta.to.global.u64 	%rd4, %rd2;
	cvta.to.global.u64 	%rd5, %rd1;
	cvta.to.global.u64 	%rd6, %rd3;
	mul.wide.s32 	%rd7, %r1, 4;
	add.s64 	%rd8, %rd4, %rd7;
	ld.global.nc.u32 	%r6, [%rd8];
	mul.wide.s32 	%rd9, %r6, 4;
	add.s64 	%rd10, %rd5, %rd9;
	ld.global.nc.u32 	%r7, [%rd10];
	shl.b32 	%r8, %r7, 1;
	add.s64 	%rd11, %rd6, %rd7;
	st.global.u32 	[%rd11], %r8;
$L__BB2_2:
	ret;

}
	// .globl	_Z7k_trashPii
.visible .entry _Z7k_trashPii(
	.param .u64 .ptr .align 1 _Z7k_trashPii_param_0,
	.param .u32 _Z7k_trashPii_param_1
)
{
	.reg .pred 	%p<2>;
	.reg .b32 	%r<8>;
	.reg .b64 	%rd<5>;

	ld.param.u64 	%rd1, [_Z7k_trashPii_param_0];
	ld.param.u32 	%r2, [_Z7k_trashPii_param_1];
	mov.u32 	%r3, %ctaid.x;
	mov.u32 	%r4, %ntid.x;
	mov.u32 	%r5, %tid.x;
	mad.lo.s32 	%r1, %r3, %r4, %r5;
	setp.ge.s32 	%p1, %r1, %r2;
	@%p1 bra 	$L__BB3_2;
	cvta.to.global.u64 	%rd2, %rd1;
	mul.wide.s32 	%rd3, %r1, 4;
	add.s64 	%rd4, %rd2, %rd3;
	ld.global.u32 	%r6, [%rd4];
	xor.b32  	%r7, %r6, 1;
	st.global.u32 	[%rd4], %r7;
$L__BB3_2:
	ret;

}


// ===== COMPILED SASS (sm_100) =====

	.target	sm_100

	.elftype	@"ET_EXEC"


//--------------------- .note.nv.tkinfo           --------------------------
	.section	.note.nv.tkinfo,"",@"SHT_NOTE"
	.sectionflags	@"SHF_NOTE_NV_TKINFO"
	.tkinfo
        /*0018*/ 	.word	0x00000002
        /*0030*/ 	.string	""
        /*0030*/ 	.string	"ptxas"
        /*0030*/ 	.string	"Cuda compilation tools, release 13.0, V13.0.88"
        /*0030*/ 	.string	"Build cuda_13.0.r13.0/compiler.36424714_0"
        /*0030*/ 	.string	"-arch sm_100 -m 64 "



//--------------------- .note.nv.cuinfo           --------------------------
	.section	.note.nv.cuinfo,"",@"SHT_NOTE"
	.sectionflags	@"SHF_NOTE_NV_CUINFO"
        /*0018*/ 	.short	0x0002
        /*001a*/ 	.short	0x0064
        /*001c*/ 	.short	0x0082
	.zero		2


//--------------------- .nv.info                  --------------------------
	.section	.nv.info,"",@"SHT_CUDA_INFO"
	.align	4


	//----- nvinfo : EIATTR_REGCOUNT
	.align		4
        /*0000*/ 	.byte	0x04, 0x2f
        /*0002*/ 	.short	(.L_1 - .L_0)
	.align		4
.L_0:
        /*0004*/ 	.word	index@(_Z11k_coalescedPKiPii)
        /*0008*/ 	.word	0x0000000a


	//----- nvinfo : EIATTR_FRAME_SIZE
	.align		4
.L_1:
        /*000c*/ 	.byte	0x04, 0x11
        /*000e*/ 	.short	(.L_3 - .L_2)
	.align		4
.L_2:
        /*0010*/ 	.word	index@(_Z11k_coalescedPKiPii)
        /*0014*/ 	.word	0x00000000


	//----- nvinfo : EIATTR_REGCOUNT
	.align		4
.L_3:
        /*0018*/ 	.byte	0x04, 0x2f
        /*001a*/ 	.short	(.L_5 - .L_4)
	.align		4
.L_4:
        /*001c*/ 	.word	index@(_Z14k_strided_readPKiPiii)
        /*0020*/ 	.word	0x0000000c


	//----- nvinfo : EIATTR_FRAME_SIZE
	.align		4
.L_5:
        /*0024*/ 	.byte	0x04, 0x11
        /*0026*/ 	.short	(.L_7 - .L_6)
	.align		4
.L_6:
        /*0028*/ 	.word	index@(_Z14k_strided_readPKiPiii)
        /*002c*/ 	.word	0x00000000


	//----- nvinfo : EIATTR_REGCOUNT
	.align		4
.L_7:
        /*0030*/ 	.byte	0x04, 0x2f
        /*0032*/ 	.short	(.L_9 - .L_8)
	.align		4
.L_8:
        /*0034*/ 	.word	index@(_Z15k_indirect_readPKiS0_Pii)
        /*0038*/ 	.word	0x0000000c


	//----- nvinfo : EIATTR_FRAME_SIZE
	.align		4
.L_9:
        /*003c*/ 	.byte	0x04, 0x11
        /*003e*/ 	.short	(.L_11 - .L_10)
	.align		4
.L_10:
        /*0040*/ 	.word	index@(_Z15k_indirect_readPKiS0_Pii)
        /*0044*/ 	.word	0x00000000


	//----- nvinfo : EIATTR_REGCOUNT
	.align		4
.L_11:
        /*0048*/ 	.byte	0x04, 0x2f
        /*004a*/ 	.short	(.L_13 - .L_12)
	.align		4
.L_12:
        /*004c*/ 	.word	index@(_Z7k_trashPii)
        /*0050*/ 	.word	0x00000008


	//----- nvinfo : EIATTR_FRAME_SIZE
	.align		4
.L_13:
        /*0054*/ 	.byte	0x04, 0x11
        /*0056*/ 	.short	(.L_15 - .L_14)
	.align		4
.L_14:
        /*0058*/ 	.word	index@(_Z7k_trashPii)
        /*005c*/ 	.word	0x00000000


	//----- nvinfo : EIATTR_MIN_STACK_SIZE
	.align		4
.L_15:
        /*0060*/ 	.byte	0x04, 0x12
        /*0062*/ 	.short	(.L_17 - .L_16)
	.align		4
.L_16:
        /*0064*/ 	.word	index@(_Z7k_trashPii)
        /*0068*/ 	.word	0x00000000


	//----- nvinfo : EIATTR_MIN_STACK_SIZE
	.align		4
.L_17:
        /*006c*/ 	.byte	0x04, 0x12
        /*006e*/ 	.short	(.L_19 - .L_18)
	.align		4
.L_18:
        /*0070*/ 	.word	index@(_Z15k_indirect_readPKiS0_Pii)
        /*0074*/ 	.word	0x00000000


	//----- nvinfo : EIATTR_MIN_STACK_SIZE
	.align		4
.L_19:
        /*0078*/ 	.byte	0x04, 0x12
        /*007a*/ 	.short	(.L_21 - .L_20)
	.align		4
.L_20:
        /*007c*/ 	.word	index@(_Z14k_strided_readPKiPiii)
        /*0080*/ 	.word	0x00000000


	//----- nvinfo : EIATTR_MIN_STACK_SIZE
	.align		4
.L_21:
        /*0084*/ 	.byte	0x04, 0x12
        /*0086*/ 	.short	(.L_23 - .L_22)
	.align		4
.L_22:
        /*0088*/ 	.word	index@(_Z11k_coalescedPKiPii)
        /*008c*/ 	.word	0x00000000
.L_23:


//--------------------- .nv.compat                --------------------------
	.section	.nv.compat,"",@"SHT_CUDA_COMPAT_INFO"
	.align	4
        /*0000*/ 	.byte	0x02, 0x09, 0x00, 0x00, 0x02, 0x02, 0x01, 0x00, 0x02, 0x05, 0x05, 0x00, 0x03, 0x07, 0x01, 0x01
        /*0010*/ 	.byte	0x02, 0x03, 0x00, 0x00, 0x02, 0x06, 0x01, 0x00, 0x04, 0x0b, 0x08, 0x00, 0x09, 0x00, 0x00, 0x00
        /*0020*/ 	.byte	0x00, 0x00, 0x00, 0x00


//--------------------- .nv.info._Z7k_trashPii    --------------------------
	.section	.nv.info._Z7k_trashPii,"",@"SHT_CUDA_INFO"
	.sectionflags	@""
	.align	4


	//----- nvinfo : EIATTR_CUDA_API_VERSION
	.align		4
        /*0000*/ 	.byte	0x04, 0x37
        /*0002*/ 	.short	(.L_25 - .L_24)
.L_24:
        /*0004*/ 	.word	0x00000082


	//----- nvinfo : EIATTR_KPARAM_INFO
	.align		4
.L_25:
        /*0008*/ 	.byte	0x04, 0x17
        /*000a*/ 	.short	(.L_27 - .L_26)
.L_26:
        /*000c*/ 	.word	0x00000000
        /*0010*/ 	.short	0x0001
        /*0012*/ 	.short	0x0008
        /*0014*/ 	.byte	0x00, 0xf0, 0x11, 0x00


	//----- nvinfo : EIATTR_KPARAM_INFO
	.align		4
.L_27:
        /*0018*/ 	.byte	0x04, 0x17
        /*001a*/ 	.short	(.L_29 - .L_28)
.L_28:
        /*001c*/ 	.word	0x00000000
        /*0020*/ 	.short	0x0000
        /*0022*/ 	.short	0x0000
        /*0024*/ 	.byte	0x00, 0xf5, 0x21, 0x00


	//----- nvinfo : EIATTR_SPARSE_MMA_MASK
	.align		4
.L_29:
        /*0028*/ 	.byte	0x03, 0x50
        /*002a*/ 	.short	0x0000


	//----- nvinfo : EIATTR_MAXREG_COUNT
	.align		4
        /*002c*/ 	.byte	0x03, 0x1b
        /*002e*/ 	.short	0x00ff


	//----- nvinfo : EIATTR_MERCURY_ISA_VERSION
	.align		4
        /*0030*/ 	.byte	0x03, 0x5f
        /*0032*/ 	.short	0x0101


	//----- nvinfo : EIATTR_VRC_CTA_INIT_COUNT
	.align		4
        /*0034*/ 	.byte	0x02, 0x4a
	.zero		1
	.zero		1


	//----- nvinfo : EIATTR_EXIT_INSTR_OFFSETS
	.align		4
        /*0038*/ 	.byte	0x04, 0x1c
        /*003a*/ 	.short	(.L_31 - .L_30)


	//   ....[0]....
.L_30:
        /*003c*/ 	.word	0x00000070


	//   ....[1]....
        /*0040*/ 	.word	0x000000e0


	//----- nvinfo : EIATTR_CBANK_PARAM_SIZE
	.align		4
.L_31:
        /*0044*/ 	.byte	0x03, 0x19
        /*0046*/ 	.short	0x000c


	//----- nvinfo : EIATTR_PARAM_CBANK
	.align		4
        /*0048*/ 	.byte	0x04, 0x0a
        /*004a*/ 	.short	(.L_33 - .L_32)
	.align		4
.L_32:
        /*004c*/ 	.word	index@(.nv.constant0._Z7k_trashPii)
        /*0050*/ 	.short	0x0380
        /*0052*/ 	.short	0x000c


	//----- nvinfo : EIATTR_SW_WAR
	.align		4
.L_33:
        /*0054*/ 	.byte	0x04, 0x36
        /*0056*/ 	.short	(.L_35 - .L_34)
.L_34:
        /*0058*/ 	.word	0x00000008
.L_35:


//--------------------- .nv.info._Z15k_indirect_readPKiS0_Pii --------------------------
	.section	.nv.info._Z15k_indirect_readPKiS0_Pii,"",@"SHT_CUDA_INFO"
	.sectionflags	@""
	.align	4


	//----- nvinfo : EIATTR_CUDA_API_VERSION
	.align		4
        /*0000*/ 	.byte	0x04, 0x37
        /*0002*/ 	.short	(.L_37 - .L_36)
.L_36:
        /*0004*/ 	.word	0x00000082


	//----- nvinfo : EIATTR_KPARAM_INFO
	.align		4
.L_37:
        /*0008*/ 	.byte	0x04, 0x17
        /*000a*/ 	.short	(.L_39 - .L_38)
.L_38:
        /*000c*/ 	.word	0x00000000
        /*0010*/ 	.short	0x0003
        /*0012*/ 	.short	0x0018
        /*0014*/ 	.byte	0x00, 0xf0, 0x11, 0x00


	//----- nvinfo : EIATTR_KPARAM_INFO
	.align		4
.L_39:
        /*0018*/ 	.byte	0x04, 0x17
        /*001a*/ 	.short	(.L_41 - .L_40)
.L_40:
        /*001c*/ 	.word	0x00000000
        /*0020*/ 	.short	0x0002
        /*0022*/ 	.short	0x0010
        /*0024*/ 	.byte	0x00, 0xf5, 0x21, 0x00


	//----- nvinfo : EIATTR_KPARAM_INFO
	.align		4
.L_41:
        /*0028*/ 	.byte	0x04, 0x17
        /*002a*/ 	.short	(.L_43 - .L_42)
.L_42:
        /*002c*/ 	.word	0x00000000
        /*0030*/ 	.short	0x0001
        /*0032*/ 	.short	0x0008
        /*0034*/ 	.byte	0x00, 0xf5, 0x21, 0x00


	//----- nvinfo : EIATTR_KPARAM_INFO
	.align		4
.L_43:
        /*0038*/ 	.byte	0x04, 0x17
        /*003a*/ 	.short	(.L_45 - .L_44)
.L_44:
        /*003c*/ 	.word	0x00000000
        /*0040*/ 	.short	0x0000
        /*0042*/ 	.short	0x0000
        /*0044*/ 	.byte	0x00, 0xf5, 0x21, 0x00


	//----- nvinfo : EIATTR_SPARSE_MMA_MASK
	.align		4
.L_45:
        /*0048*/ 	.byte	0x03, 0x50
        /*004a*/ 	.short	0x0000


	//----- nvinfo : EIATTR_MAXREG_COUNT
	.align		4
        /*004c*/ 	.byte	0x03, 0x1b
        /*004e*/ 	.short	0x00ff


	//----- nvinfo : EIATTR_MERCURY_ISA_VERSION
	.align		4
        /*0050*/ 	.byte	0x03, 0x5f
        /*0052*/ 	.short	0x0101


	//----- nvinfo : EIATTR_VRC_CTA_INIT_COUNT
	.align		4
        /*0054*/ 	.byte	0x02, 0x4a
	.zero		1
	.zero		1


	//----- nvinfo : EIATTR_EXIT_INSTR_OFFSETS
	.align		4
        /*0058*/ 	.byte	0x04, 0x1c
        /*005a*/ 	.short	(.L_47 - .L_46)


	//   ....[0]....
.L_46:
        /*005c*/ 	.word	0x00000070


	//   ....[1]....
        /*0060*/ 	.word	0x00000130


	//----- nvinfo : EIATTR_CBANK_PARAM_SIZE
	.align		4
.L_47:
        /*0064*/ 	.byte	0x03, 0x19
        /*0066*/ 	.short	0x001c


	//----- nvinfo : EIATTR_PARAM_CBANK
	.align		4
        /*0068*/ 	.byte	0x04, 0x0a
        /*006a*/ 	.short	(.L_49 - .L_48)
	.align		4
.L_48:
        /*006c*/ 	.word	index@(.nv.constant0._Z15k_indirect_readPKiS0_Pii)
        /*0070*/ 	.short	0x0380
        /*0072*/ 	.short	0x001c


	//----- nvinfo : EIATTR_SW_WAR
	.align		4
.L_49:
        /*0074*/ 	.byte	0x04, 0x36
        /*0076*/ 	.short	(.L_51 - .L_50)
.L_50:
        /*0078*/ 	.word	0x00000008
.L_51:


//--------------------- .nv.info._Z14k_strided_readPKiPiii --------------------------
	.section	.nv.info._Z14k_strided_readPKiPiii,"",@"SHT_CUDA_INFO"
	.sectionflags	@""
	.align	4


	//----- nvinfo : EIATTR_CUDA_API_VERSION
	.align		4
        /*0000*/ 	.byte	0x04, 0x37
        /*0002*/ 	.short	(.L_53 - .L_52)
.L_52:
        /*0004*/ 	.word	0x00000082


	//----- nvinfo : EIATTR_KPARAM_INFO
	.align		4
.L_53:
        /*0008*/ 	.byte	0x04, 0x17
        /*000a*/ 	.short	(.L_55 - .L_54)
.L_54:
        /*000c*/ 	.word	0x00000000
        /*0010*/ 	.short	0x0003
        /*0012*/ 	.short	0x0014
        /*0014*/ 	.byte	0x00, 0xf0, 0x11, 0x00


	//----- nvinfo : EIATTR_KPARAM_INFO
	.align		4
.L_55:
        /*0018*/ 	.byte	0x04, 0x17
        /*001a*/ 	.short	(.L_57 - .L_56)
.L_56:
        /*001c*/ 	.word	0x00000000
        /*0020*/ 	.short	0x0002
        /*0022*/ 	.short	0x0010
        /*0024*/ 	.byte	0x00, 0xf0, 0x11, 0x00


	//----- nvinfo : EIATTR_KPARAM_INFO
	.align		4
.L_57:
        /*0028*/ 	.byte	0x04, 0x17
        /*002a*/ 	.short	(.L_59 - .L_58)
.L_58:
        /*002c*/ 	.word	0x00000000
        /*0030*/ 	.short	0x0001
        /*0032*/ 	.short	0x0008
        /*0034*/ 	.byte	0x00, 0xf5, 0x21, 0x00


	//----- nvinfo : EIATTR_KPARAM_INFO
	.align		4
.L_59:
        /*0038*/ 	.byte	0x04, 0x17
        /*003a*/ 	.short	(.L_61 - .L_60)
.L_60:
        /*003c*/ 	.word	0x00000000
        /*0040*/ 	.short	0x0000
        /*0042*/ 	.short	0x0000
        /*0044*/ 	.byte	0x00, 0xf5, 0x21, 0x00


	//----- nvinfo : EIATTR_SPARSE_MMA_MASK
	.align		4
.L_61:
        /*0048*/ 	.byte	0x03, 0x50
        /*004a*/ 	.short	0x0000


	//----- nvinfo : EIATTR_MAXREG_COUNT
	.align		4
        /*004c*/ 	.byte	0x03, 0x1b
        /*004e*/ 	.short	0x00ff


	//----- nvinfo : EIATTR_MERCURY_ISA_VERSION
	.align		4
        /*0050*/ 	.byte	0x03, 0x5f
        /*0052*/ 	.short	0x0101


	//----- nvinfo : EIATTR_VRC_CTA_INIT_COUNT
	.align		4
        /*0054*/ 	.byte	0x02, 0x4a
	.zero		1
	.zero		1


	//----- nvinfo : EIATTR_EXIT_INSTR_OFFSETS
	.align		4
        /*0058*/ 	.byte	0x04, 0x1c
        /*005a*/ 	.short	(.L_63 - .L_62)


	//   ....[0]....
.L_62:
        /*005c*/ 	.word	0x00000070


	//   ....[1]....
        /*0060*/ 	.word	0x00000270


	//----- nvinfo : EIATTR_CBANK_PARAM_SIZE
	.align		4
.L_63:
        /*0064*/ 	.byte	0x03, 0x19
        /*0066*/ 	.short	0x0018


	//----- nvinfo : EIATTR_PARAM_CBANK
	.align		4
        /*0068*/ 	.byte	0x04, 0x0a
        /*006a*/ 	.short	(.L_65 - .L_64)
	.align		4
.L_64:
        /*006c*/ 	.word	index@(.nv.constant0._Z14k_strided_readPKiPiii)
        /*0070*/ 	.short	0x0380
        /*0072*/ 	.short	0x0018


	//----- nvinfo : EIATTR_SW_WAR
	.align		4
.L_65:
        /*0074*/ 	.byte	0x04, 0x36
        /*0076*/ 	.short	(.L_67 - .L_66)
.L_66:
        /*0078*/ 	.word	0x00000008
.L_67:


//--------------------- .nv.info._Z11k_coalescedPKiPii --------------------------
	.section	.nv.info._Z11k_coalescedPKiPii,"",@"SHT_CUDA_INFO"
	.sectionflags	@""
	.align	4


	//----- nvinfo : EIATTR_CUDA_API_VERSION
	.align		4
        /*0000*/ 	.byte	0x04, 0x37
        /*0002*/ 	.short	(.L_69 - .L_68)
.L_68:
        /*0004*/ 	.word	0x00000082


	//----- nvinfo : EIATTR_KPARAM_INFO
	.align		4
.L_69:
        /*0008*/ 	.byte	0x04, 0x17
        /*000a*/ 	.short	(.L_71 - .L_70)
.L_70:
        /*000c*/ 	.word	0x00000000
        /*0010*/ 	.short	0x0002
        /*0012*/ 	.short	0x0010
        /*0014*/ 	.byte	0x00, 0xf0, 0x11, 0x00


	//----- nvinfo : EIATTR_KPARAM_INFO
	.align		4
.L_71:
        /*0018*/ 	.byte	0x04, 0x17
        /*001a*/ 	.short	(.L_73 - .L_72)
.L_72:
        /*001c*/ 	.word	0x00000000
        /*0020*/ 	.short	0x0001
        /*0022*/ 	.short	0x0008
        /*0024*/ 	.byte	0x00, 0xf5, 0x21, 0x00


	//----- nvinfo : EIATTR_KPARAM_INFO
	.align		4
.L_73:
        /*0028*/ 	.byte	0x04, 0x17
        /*002a*/ 	.short	(.L_75 - .L_74)
.L_74:
        /*002c*/ 	.word	0x00000000
        /*0030*/ 	.short	0x0000
        /*0032*/ 	.short	0x0000
        /*0034*/ 	.byte	0x00, 0xf5, 0x21, 0x00


	//----- nvinfo : EIATTR_SPARSE_MMA_MASK
	.align		4
.L_75:
        /*0038*/ 	.byte	0x03, 0x50
        /*003a*/ 	.short	0x0000


	//----- nvinfo : EIATTR_MAXREG_COUNT
	.align		4
        /*003c*/ 	.byte	0x03, 0x1b
        /*003e*/ 	.short	0x00ff


	//----- nvinfo : EIATTR_MERCURY_ISA_VERSION
	.align		4
        /*0040*/ 	.byte	0x03, 0x5f
        /*0042*/ 	.short	0x0101


	//----- nvinfo : EIATTR_VRC_CTA_INIT_COUNT
	.align		4
        /*0044*/ 	.byte	0x02, 0x4a
	.zero		1
	.zero		1


	//----- nvinfo : EIATTR_EXIT_INSTR_OFFSETS
	.align		4
        /*0048*/ 	.byte	0x04, 0x1c
        /*004a*/ 	.short	(.L_77 - .L_76)


	//   ....[0]....
.L_76:
        /*004c*/ 	.word	0x00000070


	//   ....[1]....
        /*0050*/ 	.word	0x00000100


	//----- nvinfo : EIATTR_CBANK_PARAM_SIZE
	.align		4
.L_77:
        /*0054*/ 	.byte	0x03, 0x19
        /*0056*/ 	.short	0x0014


	//----- nvinfo : EIATTR_PARAM_CBANK
	.align		4
        /*0058*/ 	.byte	0x04, 0x0a
        /*005a*/ 	.short	(.L_79 - .L_78)
	.align		4
.L_78:
        /*005c*/ 	.word	index@(.nv.constant0._Z11k_coalescedPKiPii)
        /*0060*/ 	.short	0x0380
        /*0062*/ 	.short	0x0014


	//----- nvinfo : EIATTR_SW_WAR
	.align		4
.L_79:
        /*0064*/ 	.byte	0x04, 0x36
        /*0066*/ 	.short	(.L_81 - .L_80)
.L_80:
        /*0068*/ 	.word	0x00000008
.L_81:


//--------------------- .nv.callgraph             --------------------------
	.section	.nv.callgraph,"",@"SHT_CUDA_CALLGRAPH"
	.align	4
	.sectionentsize	8
	.align		4
        /*0000*/ 	.word	0x00000000
	.align		4
        /*0004*/ 	.word	0xffffffff
	.align		4
        /*0008*/ 	.word	0x00000000
	.align		4
        /*000c*/ 	.word	0xfffffffe
	.align		4
        /*0010*/ 	.word	0x00000000
	.align		4
        /*0014*/ 	.word	0xfffffffd
	.align		4
        /*0018*/ 	.word	0x00000000
	.align		4
        /*001c*/ 	.word	0xfffffffc


//--------------------- .text._Z7k_trashPii       --------------------------
	.section	.text._Z7k_trashPii,"ax",@progbits
	.align	128
        .global         _Z7k_trashPii
        .type           _Z7k_trashPii,@function
        .size           _Z7k_trashPii,(.L_x_4 - _Z7k_trashPii)
        .other          _Z7k_trashPii,@"STO_CUDA_ENTRY STV_DEFAULT"
_Z7k_trashPii:
.text._Z7k_trashPii:
[----:B------:R-:W-:Y:S01]  /*0000*/  LDC R1, c[0x0][0x37c] ;  /* 0x0000df00ff017b82 */ /* 0x000fe20000000800 */
[----:B------:R-:W0:Y:S07]  /*0010*/  S2R R0, SR_TID.X ;  /* 0x0000000000007919 */ /* 0x000e2e0000002100 */
[----:B------:R-:W0:Y:S01]  /*0020*/  S2UR UR4, SR_CTAID.X ;  /* 0x00000000000479c3 */ /* 0x000e220000002500 */
[----:B------:R-:W1:Y:S07]  /*0030*/  LDCU UR5, c[0x0][0x388] ;  /* 0x00007100ff0577ac */ /* 0x000e6e0008000800 */
[----:B------:R-:W0:Y:S02]  /*0040*/  LDC R5, c[0x0][0x360] ;  /* 0x0000d800ff057b82 */ /* 0x000e240000000800 */
[----:B0-----:R-:W-:-:S05]  /*0050*/  IMAD R5, R5, UR4, R0 ;  /* 0x0000000405057c24 */ /* 0x001fca000f8e0200 */
[----:B-1----:R-:W-:-:S13]  /*0060*/  ISETP.GE.AND P0, PT, R5, UR5, PT ;  /* 0x0000000505007c0c */ /* 0x002fda000bf06270 */
[----:B------:R-:W-:Y:S05]  /*0070*/  @P0 EXIT ;  /* 0x000000000000094d */ /* 0x000fea0003800000 */
[----:B------:R-:W0:Y:S01]  /*0080*/  LDC.64 R2, c[0x0][0x380] ;  /* 0x0000e000ff027b82 */ /* 0x000e220000000a00 */
[----:B------:R-:W1:Y:S01]  /*0090*/  LDCU.64 UR4, c[0x0][0x358] ;  /* 0x00006b00ff0477ac */ /* 0x000e620008000a00 */
[----:B0-----:R-:W-:-:S05]  /*00a0*/  IMAD.WIDE R2, R5, 0x4, R2 ;  /* 0x0000000405027825 */ /* 0x001fca00078e0202 */
[----:B-1----:R-:W2:Y:S02]  /*00b0*/  LDG.E R0, desc[UR4][R2.64] ;  /* 0x0000000402007981 */ /* 0x002ea4000c1e1900 */
[----:B--2---:R-:W-:-:S05]  /*00c0*/  LOP3.LUT R5, R0, 0x1, RZ, 0x3c, !PT ;  /* 0x0000000100057812 */ /* 0x004fca00078e3cff */
[----:B------:R-:W-:Y:S01]  /*00d0*/  STG.E desc[UR4][R2.64], R5 ;  /* 0x0000000502007986 */ /* 0x000fe2000c101904 */
[----:B------:R-:W-:Y:S05]  /*00e0*/  EXIT ;  /* 0x000000000000794d */ /* 0x000fea0003800000 */
.L_x_0:
[----:B------:R-:W-:-:S00]  /*00f0*/  BRA `(.L_x_0) ;  /* 0xfffffffc00fc7947 */ /* 0x000fc0000383ffff */
[----:B------:R-:W-:-:S00]  /*0100*/  NOP ;  /* 0x0000000000007918 */ /* 0x000fc00000000000 */
[----:B------:R-:W-:-:S00]  /*0110*/  NOP ;  /* 0x0000000000007918 */ /* 0x000fc00000000000 */
[----:B------:R-:W-:-:S00]  /*0120*/  NOP ;  /* 0x0000000000007918 */ /* 0x000fc00000000000 */
[----:B------:R-:W-:-:S00]  /*0130*/  NOP ;  /* 0x0000000000007918 */ /* 0x000fc00000000000 */
[----:B------:R-:W-:-:S00]  /*0140*/  NOP ;  /* 0x0000000000007918 */ /* 0x000fc00000000000 */
[----:B------:R-:W-:-:S00]  /*0150*/  NOP ;  /* 0x0000000000007918 */ /* 0x000fc00000000000 */
[----:B------:R-:W-:-:S00]  /*0160*/  NOP ;  /* 0x0000000000007918 */ /* 0x000fc00000000000 */
[----:B------:R-:W-:-:S00]  /*0170*/  NOP ;  /* 0x0000000000007918 */ /* 0x000fc00000000000 */
.L_x_4:


//--------------------- .text._Z15k_indirect_readPKiS0_Pii --------------------------
	.section	.text._Z15k_indirect_readPKiS0_Pii,"ax",@progbits
	.align	128
        .global         _Z15k_indirect_readPKiS0_Pii
        .type           _Z15k_indirect_readPKiS0_Pii,@function
        .size           _Z15k_indirect_readPKiS0_Pii,(.L_x_5 - _Z15k_indirect_readPKiS0_Pii)
        .other          _Z15k_indirect_readPKiS0_Pii,@"STO_CUDA_ENTRY STV_DEFAULT"
_Z15k_indirect_readPKiS0_Pii:
.text._Z15k_indirect_readPKiS0_Pii:
        /* <DEDUP_REMOVED lines=9> */
[----:B------:R-:W1:Y:S07]  /*0090*/  LDCU.64 UR4, c[0x0][0x358] ;  /* 0x00006b00ff0477ac */ /* 0x000e6e0008000a00 */
[----:B------:R-:W2:Y:S08]  /*00a0*/  LDC.64 R4, c[0x0][0x380] ;  /* 0x0000e000ff047b82 */ /* 0x000eb00000000a00 */
[----:B------:R-:W3:Y:S01]  /*00b0*/  LDC.64 R6, c[0x0][0x390] ;  /* 0x0000e400ff067b82 */ /* 0x000ee20000000a00 */
[----:B0-----:R-:W-:-:S06]  /*00c0*/  IMAD.WIDE R2, R9, 0x4, R2 ;  /* 0x0000000409027825 */ /* 0x001fcc00078e0202 */
[----:B-1----:R-:W2:Y:S02]  /*00d0*/  LDG.E.CONSTANT R3, desc[UR4][R2.64] ;  /* 0x0000000402037981 */ /* 0x002ea4000c1e9900 */
[----:B--2---:R-:W-:-:S06]  /*00e0*/  IMAD.WIDE R4, R3, 0x4, R4 ;  /* 0x0000000403047825 */ /* 0x004fcc00078e0204 */
[----:B------:R-:W2:Y:S01]  /*00f0*/  LDG.E.CONSTANT R4, desc[UR4][R4.64] ;  /* 0x0000000404047981 */ /* 0x000ea2000c1e9900 */
[----:B---3--:R-:W-:Y:S01]  /*0100*/  IMAD.WIDE R6, R9, 0x4, R6 ;  /* 0x0000000409067825 */ /* 0x008fe200078e0206 */
[----:B--2---:R-:W-:-:S05]  /*0110*/  SHF.L.U32 R9, R4, 0x1, RZ ;  /* 0x0000000104097819 */ /* 0x004fca00000006ff */
[----:B------:R-:W-:Y:S01]  /*0120*/  STG.E desc[UR4][R6.64], R9 ;  /* 0x0000000906007986 */ /* 0x000fe2000c101904 */
[----:B------:R-:W-:Y:S05]  /*0130*/  EXIT ;  /* 0x000000000000794d */ /* 0x000fea0003800000 */
.L_x_1:
        /* <DEDUP_REMOVED lines=12> */
.L_x_5:


//--------------------- .text._Z14k_strided_readPKiPiii --------------------------
	.section	.text._Z14k_strided_readPKiPiii,"ax",@progbits
	.align	128
        .global         _Z14k_strided_readPKiPiii
        .type           _Z14k_strided_readPKiPiii,@function
        .size           _Z14k_strided_readPKiPiii,(.L_x_6 - _Z14k_strided_readPKiPiii)
        .other          _Z14k_strided_readPKiPiii,@"STO_CUDA_ENTRY STV_DEFAULT"
_Z14k_strided_readPKiPiii:
.text._Z14k_strided_readPKiPiii:
[----:B------:R-:W-:Y:S01]  /*0000*/  LDC R1, c[0x0][0x37c] ;  /* 0x0000df00ff017b82 */ /* 0x000fe20000000800 */
[----:B------:R-:W0:Y:S07]  /*0010*/  S2R R0, SR_TID.X ;  /* 0x0000000000007919 */ /* 0x000e2e0000002100 */
[----:B------:R-:W0:Y:S08]  /*0020*/  S2UR UR4, SR_CTAID.X ;  /* 0x00000000000479c3 */ /* 0x000e300000002500 */
[----:B------:R-:W0:Y:S08]  /*0030*/  LDC R7, c[0x0][0x360] ;  /* 0x0000d800ff077b82 */ /* 0x000e300000000800 */
[----:B------:R-:W1:Y:S01]  /*0040*/  LDC R6, c[0x0][0x390] ;  /* 0x0000e400ff067b82 */ /* 0x000e620000000800 */
[----:B0-----:R-:W-:-:S05]  /*0050*/  IMAD R7, R7, UR4, R0 ;  /* 0x0000000407077c24 */ /* 0x001fca000f8e0200 */
[----:B-1----:R-:W-:-:S13]  /*0060*/  ISETP.GE.AND P0, PT, R7, R6, PT ;  /* 0x000000060700720c */ /* 0x002fda0003f06270 */
[----:B------:R-:W-:Y:S05]  /*0070*/  @P0 EXIT ;  /* 0x000000000000094d */ /* 0x000fea0003800000 */
[----:B------:R-:W-:Y:S01]  /*0080*/  IABS R5, R6 ;  /* 0x0000000600057213 */ /* 0x000fe20000000000 */
[----:B------:R-:W0:Y:S03]  /*0090*/  LDCU UR4, c[0x0][0x394] ;  /* 0x00007280ff0477ac */ /* 0x000e260008000800 */
[----:B------:R-:W1:Y:S08]  /*00a0*/  I2F.RP R4, R5 ;  /* 0x0000000500047306 */ /* 0x000e700000209400 */
[----:B-1----:R-:W1:Y:S01]  /*00b0*/  MUFU.RCP R4, R4 ;  /* 0x0000000400047308 */ /* 0x002e620000001000 */
[----:B0-----:R-:W-:Y:S01]  /*00c0*/  IMAD R0, R7, UR4, RZ ;  /* 0x0000000407007c24 */ /* 0x001fe2000f8e02ff */
[----:B------:R-:W0:Y:S04]  /*00d0*/  LDCU.64 UR4, c[0x0][0x358] ;  /* 0x00006b00ff0477ac */ /* 0x000e280008000a00 */
[----:B------:R-:W-:Y:S01]  /*00e0*/  ISETP.GE.AND P2, PT, R0, RZ, PT ;  /* 0x000000ff0000720c */ /* 0x000fe20003f46270 */
[----:B-1----:R-:W-:Y:S01]  /*00f0*/  VIADD R2, R4, 0xffffffe ;  /* 0x0ffffffe04027836 */ /* 0x002fe20000000000 */
[----:B------:R-:W-:-:S03]  /*0100*/  IABS R4, R0 ;  /* 0x0000000000047213 */ /* 0x000fc60000000000 */
[----:B------:R1:W2:Y:S02]  /*0110*/  F2I.FTZ.U32.TRUNC.NTZ R3, R2 ;  /* 0x0000000200037305 */ /* 0x0002a4000021f000 */
[----:B-1----:R-:W-:Y:S02]  /*0120*/  HFMA2 R2, -RZ, RZ, 0, 0 ;  /* 0x00000000ff027431 */ /* 0x002fe400000001ff */
[----:B--2---:R-:W-:-:S04]  /*0130*/  IMAD.MOV R8, RZ, RZ, -R3 ;  /* 0x000000ffff087224 */ /* 0x004fc800078e0a03 */
[----:B------:R-:W-:-:S04]  /*0140*/  IMAD R9, R8, R5, RZ ;  /* 0x0000000508097224 */ /* 0x000fc800078e02ff */
[----:B------:R-:W-:-:S06]  /*0150*/  IMAD.HI.U32 R3, R3, R9, R2 ;  /* 0x0000000903037227 */ /* 0x000fcc00078e0002 */
[----:B------:R-:W-:-:S04]  /*0160*/  IMAD.HI.U32 R3, R3, R4, RZ ;  /* 0x0000000403037227 */ /* 0x000fc800078e00ff */
[----:B------:R-:W-:-:S04]  /*0170*/  IMAD.MOV R3, RZ, RZ, -R3 ;  /* 0x000000ffff037224 */ /* 0x000fc800078e0a03 */
[C---:B------:R-:W-:Y:S02]  /*0180*/  IMAD R4, R5.reuse, R3, R4 ;  /* 0x0000000305047224 */ /* 0x040fe400078e0204 */
[----:B------:R-:W1:Y:S03]  /*0190*/  LDC.64 R2, c[0x0][0x380] ;  /* 0x0000e000ff027b82 */ /* 0x000e660000000a00 */
[----:B------:R-:W-:-:S13]  /*01a0*/  ISETP.GT.U32.AND P0, PT, R5, R4, PT ;  /* 0x000000040500720c */ /* 0x000fda0003f04070 */
[----:B------:R-:W-:Y:S02]  /*01b0*/  @!P0 IADD3 R4, PT, PT, R4, -R5, RZ ;  /* 0x8000000504048210 */ /* 0x000fe40007ffe0ff */
[----:B------:R-:W-:Y:S02]  /*01c0*/  ISETP.NE.AND P0, PT, R6, RZ, PT ;  /* 0x000000ff0600720c */ /* 0x000fe40003f05270 */
[----:B------:R-:W-:-:S13]  /*01d0*/  ISETP.GT.U32.AND P1, PT, R5, R4, PT ;  /* 0x000000040500720c */ /* 0x000fda0003f24070 */
[----:B------:R-:W-:-:S05]  /*01e0*/  @!P1 IMAD.IADD R4, R4, 0x1, -R5 ;  /* 0x0000000104049824 */ /* 0x000fca00078e0a05 */
[----:B------:R-:W-:Y:S02]  /*01f0*/  @!P2 IADD3 R4, PT, PT, -R4, RZ, RZ ;  /* 0x000000ff0404a210 */ /* 0x000fe40007ffe1ff */
[----:B------:R-:W-:-:S05]  /*0200*/  @!P0 LOP3.LUT R4, RZ, R6, RZ, 0x33, !PT ;  /* 0x00000006ff048212 */ /* 0x000fca00078e33ff */
[----:B-1----:R-:W-:Y:S02]  /*0210*/  IMAD.WIDE R2, R4, 0x4, R2 ;  /* 0x0000000404027825 */ /* 0x002fe400078e0202 */
[----:B------:R-:W1:Y:S04]  /*0220*/  LDC.64 R4, c[0x0][0x388] ;  /* 0x0000e200ff047b82 */ /* 0x000e680000000a00 */
[----:B0-----:R-:W2:Y:S01]  /*0230*/  LDG.E.CONSTANT R2, desc[UR4][R2.64] ;  /* 0x0000000402027981 */ /* 0x001ea2000c1e9900 */
[----:B-1----:R-:W-:Y:S01]  /*0240*/  IMAD.WIDE R4, R7, 0x4, R4 ;  /* 0x0000000407047825 */ /* 0x002fe200078e0204 */
[----:B--2---:R-:W-:-:S05]  /*0250*/  SHF.L.U32 R7, R2, 0x1, RZ ;  /* 0x0000000102077819 */ /* 0x004fca00000006ff */
[----:B------:R-:W-:Y:S01]  /*0260*/  STG.E desc[UR4][R4.64], R7 ;  /* 0x0000000704007986 */ /* 0x000fe2000c101904 */
[----:B------:R-:W-:Y:S05]  /*0270*/  EXIT ;  /* 0x000000000000794d */ /* 0x000fea0003800000 */
.L_x_2:
        /* <DEDUP_REMOVED lines=16> */
.L_x_6:


//--------------------- .text._Z11k_coalescedPKiPii --------------------------
	.section	.text._Z11k_coalescedPKiPii,"ax",@progbits
	.align	128
        .global         _Z11k_coalescedPKiPii
        .type           _Z11k_coalescedPKiPii,@function
        .size           _Z11k_coalescedPKiPii,(.L_x_7 - _Z11k_coalescedPKiPii)
        .other          _Z11k_coalescedPKiPii,@"STO_CUDA_ENTRY STV_DEFAULT"
_Z11k_coalescedPKiPii:
.text._Z11k_coalescedPKiPii:
        /* <DEDUP_REMOVED lines=10> */
[----:B------:R-:W2:Y:S01]  /*00a0*/  LDC.64 R4, c[0x0][0x388] ;  /* 0x0000e200ff047b82 */ /* 0x000ea20000000a00 */
[----:B0-----:R-:W-:-:S06]  /*00b0*/  IMAD.WIDE R2, R7, 0x4, R2 ;  /* 0x0000000407027825 */ /* 0x001fcc00078e0202 */
[----:B-1----:R-:W3:Y:S01]  /*00c0*/  LDG.E.CONSTANT R2, desc[UR4][R2.64] ;  /* 0x0000000402027981 */ /* 0x002ee2000c1e9900 */
[----:B--2---:R-:W-:Y:S01]  /*00d0*/  IMAD.WIDE R4, R7, 0x4, R4 ;  /* 0x0000000407047825 */ /* 0x004fe200078e0204 */
[----:B---3--:R-:W-:-:S05]  /*00e0*/  SHF.L.U32 R7, R2, 0x1, RZ ;  /* 0x0000000102077819 */ /* 0x008fca00000006ff */
[----:B------:R-:W-:Y:S01]  /*00f0*/  STG.E desc[UR4][R4.64], R7 ;  /* 0x0000000704007986 */ /* 0x000fe2000c101904 */
[----:B------:R-:W-:Y:S05]  /*0100*/  EXIT ;  /* 0x000000000000794d */ /* 0x000fea0003800000 */
.L_x_3:
        /* <DEDUP_REMOVED lines=15> */
.L_x_7:


//--------------------- .nv.shared.reserved.0     --------------------------
	.section	.nv.shared.reserved.0,"aw",@nobits
	.weak		__nv_reservedSMEM_offset_0_alias
	.size		__nv_reservedSMEM_offset_0_alias, 0, 64
	.other		__nv_reservedSMEM_offset_0_alias,@"STO_CUDA_RESERVED_SHARED STV_DEFAULT"
__nv_reservedSMEM_offset_0_alias:
	.zero		0
	.zero		64


//--------------------- .nv.constant0._Z7k_trashPii --------------------------
	.section	.nv.constant0._Z7k_trashPii,"a",@progbits
	.sectionflags	@""
	.align	4
.nv.constant0._Z7k_trashPii:
	.zero		908


//--------------------- .nv.constant0._Z15k_indirect_readPKiS0_Pii --------------------------
	.section	.nv.constant0._Z15k_indirect_readPKiS0_Pii,"a",@progbits
	.sectionflags	@""
	.align	4
.nv.constant0._Z15k_indirect_readPKiS0_Pii:
	.zero		924


//--------------------- .nv.constant0._Z14k_strided_readPKiPiii --------------------------
	.section	.nv.constant0._Z14k_strided_readPKiPiii,"a",@progbits
	.sectionflags	@""
	.align	4
.nv.constant0._Z14k_strided_readPKiPiii:
	.zero		920


//--------------------- .nv.constant0._Z11k_coalescedPKiPii --------------------------
	.section	.nv.constant0._Z11k_coalescedPKiPii,"a",@progbits
	.sectionflags	@""
	.align	4
.nv.constant0._Z11k_coalescedPKiPii:
	.zero		916


//--------------------- SYMBOLS --------------------------

	.type		.nv.reservedSmem.offset0,@object
	.size		.nv.reservedSmem.offset0,0x4
